//
// Generated by NVIDIA NVVM Compiler
//
// Compiler Build ID: CL-36424714
// Cuda compilation tools, release 13.0, V13.0.88
// Based on NVVM 20.0.0
//

.version 9.0
.target sm_100
.address_size 64

	// .globl	_Z11sgemm_naivePKfS0_Pfiiiff

.visible .entry _Z11sgemm_naivePKfS0_Pfiiiff(
	.param .u64 .ptr .align 1 _Z11sgemm_naivePKfS0_Pfiiiff_param_0,
	.param .u64 .ptr .align 1 _Z11sgemm_naivePKfS0_Pfiiiff_param_1,
	.param .u64 .ptr .align 1 _Z11sgemm_naivePKfS0_Pfiiiff_param_2,
	.param .u32 _Z11sgemm_naivePKfS0_Pfiiiff_param_3,
	.param .u32 _Z11sgemm_naivePKfS0_Pfiiiff_param_4,
	.param .u32 _Z11sgemm_naivePKfS0_Pfiiiff_param_5,
	.param .f32 _Z11sgemm_naivePKfS0_Pfiiiff_param_6,
	.param .f32 _Z11sgemm_naivePKfS0_Pfiiiff_param_7
)
{
	.reg .pred 	%p<13>;
	.reg .b32 	%r<43>;
	.reg .b32 	%f<73>;
	.reg .b64 	%rd<53>;

	ld.param.u64 	%rd7, [_Z11sgemm_naivePKfS0_Pfiiiff_param_0];
	ld.param.u64 	%rd8, [_Z11sgemm_naivePKfS0_Pfiiiff_param_1];
	ld.param.u64 	%rd6, [_Z11sgemm_naivePKfS0_Pfiiiff_param_2];
	ld.param.u32 	%r20, [_Z11sgemm_naivePKfS0_Pfiiiff_param_3];
	ld.param.u32 	%r18, [_Z11sgemm_naivePKfS0_Pfiiiff_param_4];
	ld.param.u32 	%r19, [_Z11sgemm_naivePKfS0_Pfiiiff_param_5];
	ld.param.f32 	%f13, [_Z11sgemm_naivePKfS0_Pfiiiff_param_6];
	ld.param.f32 	%f14, [_Z11sgemm_naivePKfS0_Pfiiiff_param_7];
	cvta.to.global.u64 	%rd1, %rd8;
	cvta.to.global.u64 	%rd2, %rd7;
	mov.u32 	%r22, %ctaid.x;
	mov.u32 	%r23, %ntid.x;
	mov.u32 	%r24, %tid.x;
	mad.lo.s32 	%r1, %r22, %r23, %r24;
	mov.u32 	%r25, %ctaid.y;
	mov.u32 	%r26, %ntid.y;
	mov.u32 	%r27, %tid.y;
	mad.lo.s32 	%r28, %r25, %r26, %r27;
	setp.ge.s32 	%p1, %r1, %r18;
	setp.ge.s32 	%p2, %r28, %r20;
	or.pred  	%p3, %p1, %p2;
	@%p3 bra 	$L__BB0_14;
	setp.lt.s32 	%p4, %r19, 1;
	mov.f32 	%f72, 0f00000000;
	@%p4 bra 	$L__BB0_13;
	mul.lo.s32 	%r3, %r19, %r28;
	and.b32  	%r4, %r19, 7;
	setp.lt.u32 	%p5, %r19, 8;
	mov.f32 	%f72, 0f00000000;
	mov.b32 	%r41, 0;
	@%p5 bra 	$L__BB0_5;
	and.b32  	%r41, %r19, 2147483640;
	neg.s32 	%r39, %r41;
	shl.b32 	%r7, %r18, 3;
	mul.wide.u32 	%rd9, %r3, 4;
	add.s64 	%rd10, %rd9, %rd2;
	add.s64 	%rd52, %rd10, 16;
	mov.f32 	%f72, 0f00000000;
	mul.wide.s32 	%rd13, %r18, 4;
	mov.u32 	%r38, %r1;
$L__BB0_4:
	.pragma "nounroll";
	ld.global.f32 	%f19, [%rd52+-16];
	mul.wide.s32 	%rd11, %r38, 4;
	add.s64 	%rd12, %rd1, %rd11;
	ld.global.f32 	%f20, [%rd12];
	fma.rn.f32 	%f21, %f19, %f20, %f72;
	ld.global.f32 	%f22, [%rd52+-12];
	add.s64 	%rd14, %rd12, %rd13;
	ld.global.f32 	%f23, [%rd14];
	fma.rn.f32 	%f24, %f22, %f23, %f21;
	ld.global.f32 	%f25, [%rd52+-8];
	add.s64 	%rd15, %rd14, %rd13;
	ld.global.f32 	%f26, [%rd15];
	fma.rn.f32 	%f27, %f25, %f26, %f24;
	ld.global.f32 	%f28, [%rd52+-4];
	add.s64 	%rd16, %rd15, %rd13;
	ld.global.f32 	%f29, [%rd16];
	fma.rn.f32 	%f30, %f28, %f29, %f27;
	ld.global.f32 	%f31, [%rd52];
	add.s64 	%rd17, %rd16, %rd13;
	ld.global.f32 	%f32, [%rd17];
	fma.rn.f32 	%f33, %f31, %f32, %f30;
	ld.global.f32 	%f34, [%rd52+4];
	add.s64 	%rd18, %rd17, %rd13;
	ld.global.f32 	%f35, [%rd18];
	fma.rn.f32 	%f36, %f34, %f35, %f33;
	ld.global.f32 	%f37, [%rd52+8];
	add.s64 	%rd19, %rd18, %rd13;
	ld.global.f32 	%f38, [%rd19];
	fma.rn.f32 	%f39, %f37, %f38, %f36;
	ld.global.f32 	%f40, [%rd52+12];
	add.s64 	%rd20, %rd19, %rd13;
	ld.global.f32 	%f41, [%rd20];
	fma.rn.f32 	%f72, %f40, %f41, %f39;
	add.s32 	%r39, %r39, 8;
	add.s32 	%r38, %r38, %r7;
	add.s64 	%rd52, %rd52, 32;
	setp.ne.s32 	%p6, %r39, 0;
	@%p6 bra 	$L__BB0_4;
$L__BB0_5:
	setp.eq.s32 	%p7, %r4, 0;
	@%p7 bra 	$L__BB0_13;
	and.b32  	%r13, %r19, 3;
	setp.lt.u32 	%p8, %r4, 4;
	@%p8 bra 	$L__BB0_8;
	add.s32 	%r30, %r41, %r3;
	mul.wide.u32 	%rd21, %r30, 4;
	add.s64 	%rd22, %rd2, %rd21;
	ld.global.f32 	%f43, [%rd22];
	mad.lo.s32 	%r31, %r41, %r18, %r1;
	mul.wide.s32 	%rd23, %r31, 4;
	add.s64 	%rd24, %rd1, %rd23;
	ld.global.f32 	%f44, [%rd24];
	fma.rn.f32 	%f45, %f43, %f44, %f72;
	cvt.u64.u32 	%rd25, %r3;
	cvt.u64.u32 	%rd26, %r41;
	add.s64 	%rd27, %rd26, %rd25;
	shl.b64 	%rd28, %rd27, 2;
	add.s64 	%rd29, %rd2, %rd28;
	ld.global.f32 	%f46, [%rd29+4];
	mul.wide.s32 	%rd30, %r18, 4;
	add.s64 	%rd31, %rd24, %rd30;
	ld.global.f32 	%f47, [%rd31];
	fma.rn.f32 	%f48, %f46, %f47, %f45;
	ld.global.f32 	%f49, [%rd29+8];
	add.s64 	%rd32, %rd31, %rd30;
	ld.global.f32 	%f50, [%rd32];
	fma.rn.f32 	%f51, %f49, %f50, %f48;
	ld.global.f32 	%f52, [%rd29+12];
	add.s64 	%rd33, %rd32, %rd30;
	ld.global.f32 	%f53, [%rd33];
	fma.rn.f32 	%f72, %f52, %f53, %f51;
	add.s32 	%r41, %r41, 4;
$L__BB0_8:
	setp.eq.s32 	%p9, %r13, 0;
	@%p9 bra 	$L__BB0_13;
	setp.eq.s32 	%p10, %r13, 1;
	@%p10 bra 	$L__BB0_11;
	add.s32 	%r32, %r41, %r3;
	mul.wide.u32 	%rd34, %r32, 4;
	add.s64 	%rd35, %rd2, %rd34;
	ld.global.f32 	%f55, [%rd35];
	mad.lo.s32 	%r33, %r41, %r18, %r1;
	mul.wide.s32 	%rd36, %r33, 4;
	add.s64 	%rd37, %rd1, %rd36;
	ld.global.f32 	%f56, [%rd37];
	fma.rn.f32 	%f57, %f55, %f56, %f72;
	cvt.u64.u32 	%rd38, %r3;
	cvt.u64.u32 	%rd39, %r41;
	add.s64 	%rd40, %rd39, %rd38;
	shl.b64 	%rd41, %rd40, 2;
	add.s64 	%rd42, %rd2, %rd41;
	ld.global.f32 	%f58, [%rd42+4];
	mul.wide.s32 	%rd43, %r18, 4;
	add.s64 	%rd44, %rd37, %rd43;
	ld.global.f32 	%f59, [%rd44];
	fma.rn.f32 	%f72, %f58, %f59, %f57;
	add.s32 	%r41, %r41, 2;
$L__BB0_11:
	and.b32  	%r34, %r19, 1;
	setp.eq.b32 	%p11, %r34, 1;
	not.pred 	%p12, %p11;
	@%p12 bra 	$L__BB0_13;
	add.s32 	%r35, %r41, %r3;
	mul.wide.u32 	%rd45, %r35, 4;
	add.s64 	%rd46, %rd2, %rd45;
	ld.global.f32 	%f60, [%rd46];
	mad.lo.s32 	%r36, %r41, %r18, %r1;
	mul.wide.s32 	%rd47, %r36, 4;
	add.s64 	%rd48, %rd1, %rd47;
	ld.global.f32 	%f61, [%rd48];
	fma.rn.f32 	%f72, %f60, %f61, %f72;
$L__BB0_13:
	mad.lo.s32 	%r37, %r18, %r28, %r1;
	cvta.to.global.u64 	%rd49, %rd6;
	mul.wide.s32 	%rd50, %r37, 4;
	add.s64 	%rd51, %rd49, %rd50;
	ld.global.f32 	%f62, [%rd51];
	mul.f32 	%f63, %f14, %f62;
	fma.rn.f32 	%f64, %f13, %f72, %f63;
	st.global.f32 	[%rd51], %f64;
$L__BB0_14:
	ret;

}


// ===== COMPILED SASS (sm_100) =====

	.target	sm_100

	.elftype	@"ET_EXEC"


//--------------------- .note.nv.tkinfo           --------------------------
	.section	.note.nv.tkinfo,"",@"SHT_NOTE"
	.sectionflags	@"SHF_NOTE_NV_TKINFO"
	.tkinfo
        /*0018*/ 	.word	0x00000002
        /*0030*/ 	.string	""
        /*0030*/ 	.string	"ptxas"
        /*0030*/ 	.string	"Cuda compilation tools, release 13.0, V13.0.88"
        /*0030*/ 	.string	"Build cuda_13.0.r13.0/compiler.36424714_0"
        /*0030*/ 	.string	"-arch sm_100 -m 64 "



//--------------------- .note.nv.cuinfo           --------------------------
	.section	.note.nv.cuinfo,"",@"SHT_NOTE"
	.sectionflags	@"SHF_NOTE_NV_CUINFO"
        /*0018*/ 	.short	0x0002
        /*001a*/ 	.short	0x0064
        /*001c*/ 	.short	0x0082
	.zero		2


//--------------------- .nv.info                  --------------------------
	.section	.nv.info,"",@"SHT_CUDA_INFO"
	.align	4


	//----- nvinfo : EIATTR_REGCOUNT
	.align		4
        /*0000*/ 	.byte	0x04, 0x2f
        /*0002*/ 	.short	(.L_1 - .L_0)
	.align		4
.L_0:
        /*0004*/ 	.word	index@(_Z11sgemm_naivePKfS0_Pfiiiff)
        /*0008*/ 	.word	0x00000020


	//----- nvinfo : EIATTR_FRAME_SIZE
	.align		4
.L_1:
        /*000c*/ 	.byte	0x04, 0x11
        /*000e*/ 	.short	(.L_3 - .L_2)
	.align		4
.L_2:
        /*0010*/ 	.word	index@(_Z11sgemm_naivePKfS0_Pfiiiff)
        /*0014*/ 	.word	0x00000000


	//----- nvinfo : EIATTR_MIN_STACK_SIZE
	.align		4
.L_3:
        /*0018*/ 	.byte	0x04, 0x12
        /*001a*/ 	.short	(.L_5 - .L_4)
	.align		4
.L_4:
        /*001c*/ 	.word	index@(_Z11sgemm_naivePKfS0_Pfiiiff)
        /*0020*/ 	.word	0x00000000
.L_5:


//--------------------- .nv.compat                --------------------------
	.section	.nv.compat,"",@"SHT_CUDA_COMPAT_INFO"
	.align	4
        /*0000*/ 	.byte	0x02, 0x09, 0x00, 0x00, 0x02, 0x02, 0x01, 0x00, 0x02, 0x05, 0x05, 0x00, 0x03, 0x07, 0x01, 0x01
        /*0010*/ 	.byte	0x02, 0x03, 0x00, 0x00, 0x02, 0x06, 0x01, 0x00, 0x04, 0x0b, 0x08, 0x00, 0x09, 0x00, 0x00, 0x00
        /*0020*/ 	.byte	0x00, 0x00, 0x00, 0x00


//--------------------- .nv.info._Z11sgemm_naivePKfS0_Pfiiiff --------------------------
	.section	.nv.info._Z11sgemm_naivePKfS0_Pfiiiff,"",@"SHT_CUDA_INFO"
	.sectionflags	@""
	.align	4


	//----- nvinfo : EIATTR_CUDA_API_VERSION
	.align		4
        /*0000*/ 	.byte	0x04, 0x37
        /*0002*/ 	.short	(.L_7 - .L_6)
.L_6:
        /*0004*/ 	.word	0x00000082


	//----- nvinfo : EIATTR_KPARAM_INFO
	.align		4
.L_7:
        /*0008*/ 	.byte	0x04, 0x17
        /*000a*/ 	.short	(.L_9 - .L_8)
.L_8:
        /*000c*/ 	.word	0x00000000
        /*0010*/ 	.short	0x0007
        /*0012*/ 	.short	0x0028
        /*0014*/ 	.byte	0x00, 0xf0, 0x11, 0x00


	//----- nvinfo : EIATTR_KPARAM_INFO
	.align		4
.L_9:
        /*0018*/ 	.byte	0x04, 0x17
        /*001a*/ 	.short	(.L_11 - .L_10)
.L_10:
        /*001c*/ 	.word	0x00000000
        /*0020*/ 	.short	0x0006
        /*0022*/ 	.short	0x0024
        /*0024*/ 	.byte	0x00, 0xf0, 0x11, 0x00


	//----- nvinfo : EIATTR_KPARAM_INFO
	.align		4
.L_11:
        /*0028*/ 	.byte	0x04, 0x17
        /*002a*/ 	.short	(.L_13 - .L_12)
.L_12:
        /*002c*/ 	.word	0x00000000
        /*0030*/ 	.short	0x0005
        /*0032*/ 	.short	0x0020
        /*0034*/ 	.byte	0x00, 0xf0, 0x11, 0x00


	//----- nvinfo : EIATTR_KPARAM_INFO
	.align		4
.L_13:
        /*0038*/ 	.byte	0x04, 0x17
        /*003a*/ 	.short	(.L_15 - .L_14)
.L_14:
        /*003c*/ 	.word	0x00000000
        /*0040*/ 	.short	0x0004
        /*0042*/ 	.short	0x001c
        /*0044*/ 	.byte	0x00, 0xf0, 0x11, 0x00


	//----- nvinfo : EIATTR_KPARAM_INFO
	.align		4
.L_15:
        /*0048*/ 	.byte	0x04, 0x17
        /*004a*/ 	.short	(.L_17 - .L_16)
.L_16:
        /*004c*/ 	.word	0x00000000
        /*0050*/ 	.short	0x0003
        /*0052*/ 	.short	0x0018
        /*0054*/ 	.byte	0x00, 0xf0, 0x11, 0x00


	//----- nvinfo : EIATTR_KPARAM_INFO
	.align		4
.L_17:
        /*0058*/ 	.byte	0x04, 0x17
        /*005a*/ 	.short	(.L_19 - .L_18)
.L_18:
        /*005c*/ 	.word	0x00000000
        /*0060*/ 	.short	0x0002
        /*0062*/ 	.short	0x0010
        /*0064*/ 	.byte	0x00, 0xf5, 0x21, 0x00


	//----- nvinfo : EIATTR_KPARAM_INFO
	.align		4
.L_19:
        /*0068*/ 	.byte	0x04, 0x17
        /*006a*/ 	.short	(.L_21 - .L_20)
.L_20:
        /*006c*/ 	.word	0x00000000
        /*0070*/ 	.short	0x0001
        /*0072*/ 	.short	0x0008
        /*0074*/ 	.byte	0x00, 0xf5, 0x21, 0x00


	//----- nvinfo : EIATTR_KPARAM_INFO
	.align		4
.L_21:
        /*0078*/ 	.byte	0x04, 0x17
        /*007a*/ 	.short	(.L_23 - .L_22)
.L_22:
        /*007c*/ 	.word	0x00000000
        /*0080*/ 	.short	0x0000
        /*0082*/ 	.short	0x0000
        /*0084*/ 	.byte	0x00, 0xf5, 0x21, 0x00


	//----- nvinfo : EIATTR_SPARSE_MMA_MASK
	.align		4
.L_23:
        /*0088*/ 	.byte	0x03, 0x50
        /*008a*/ 	.short	0x0000


	//----- nvinfo : EIATTR_MAXREG_COUNT
	.align		4
        /*008c*/ 	.byte	0x03, 0x1b
        /*008e*/ 	.short	0x00ff


	//----- nvinfo : EIATTR_MERCURY_ISA_VERSION
	.align		4
        /*0090*/ 	.byte	0x03, 0x5f
        /*0092*/ 	.short	0x0101


	//----- nvinfo : EIATTR_VRC_CTA_INIT_COUNT
	.align		4
        /*0094*/ 	.byte	0x02, 0x4a
	.zero		1
	.zero		1


	//----- nvinfo : EIATTR_EXIT_INSTR_OFFSETS
	.align		4
        /*0098*/ 	.byte	0x04, 0x1c
        /*009a*/ 	.short	(.L_25 - .L_24)


	//   ....[0]....
.L_24:
        /*009c*/ 	.word	0x000000c0


	//   ....[1]....
        /*00a0*/ 	.word	0x00000930


	//----- nvinfo : EIATTR_CBANK_PARAM_SIZE
	.align		4
.L_25:
        /*00a4*/ 	.byte	0x03, 0x19
        /*00a6*/ 	.short	0x002c


	//----- nvinfo : EIATTR_PARAM_CBANK
	.align		4
        /*00a8*/ 	.byte	0x04, 0x0a
        /*00aa*/ 	.short	(.L_27 - .L_26)
	.align		4
.L_26:
        /*00ac*/ 	.word	index@(.nv.constant0._Z11sgemm_naivePKfS0_Pfiiiff)
        /*00b0*/ 	.short	0x0380
        /*00b2*/ 	.short	0x002c


	//----- nvinfo : EIATTR_SW_WAR
	.align		4
.L_27:
        /*00b4*/ 	.byte	0x04, 0x36
        /*00b6*/ 	.short	(.L_29 - .L_28)
.L_28:
        /*00b8*/ 	.word	0x00000008
.L_29:


//--------------------- .nv.callgraph             --------------------------
	.section	.nv.callgraph,"",@"SHT_CUDA_CALLGRAPH"
	.align	4
	.sectionentsize	8
	.align		4
        /*0000*/ 	.word	0x00000000
	.align		4
        /*0004*/ 	.word	0xffffffff
	.align		4
        /*0008*/ 	.word	0x00000000
	.align		4
        /*000c*/ 	.word	0xfffffffe
	.align		4
        /*0010*/ 	.word	0x00000000
	.align		4
        /*0014*/ 	.word	0xfffffffd
	.align		4
        /*0018*/ 	.word	0x00000000
	.align		4
        /*001c*/ 	.word	0xfffffffc


//--------------------- .text._Z11sgemm_naivePKfS0_Pfiiiff --------------------------
	.section	.text._Z11sgemm_naivePKfS0_Pfiiiff,"ax",@progbits
	.align	128
        .global         _Z11sgemm_naivePKfS0_Pfiiiff
        .type           _Z11sgemm_naivePKfS0_Pfiiiff,@function
        .size           _Z11sgemm_naivePKfS0_Pfiiiff,(.L_x_5 - _Z11sgemm_naivePKfS0_Pfiiiff)
        .other          _Z11sgemm_naivePKfS0_Pfiiiff,@"STO_CUDA_ENTRY STV_DEFAULT"
_Z11sgemm_naivePKfS0_Pfiiiff:
.text._Z11sgemm_naivePKfS0_Pfiiiff:
[----:B------:R-:W-:Y:S01]  /*0000*/  LDC R1, c[0x0][0x37c] ;  /* 0x0000df00ff017b82 */ /* 0x000fe20000000800 */
[----:B------:R-:W0:Y:S07]  /*0010*/  S2R R7, SR_TID.Y ;  /* 0x0000000000077919 */ /* 0x000e2e0000002200 */
[----:B------:R-:W1:Y:S01]  /*0020*/  LDC R18, c[0x0][0x360] ;  /* 0x0000d800ff127b82 */ /* 0x000e620000000800 */
[----:B------:R-:W1:Y:S07]  /*0030*/  S2R R5, SR_TID.X ;  /* 0x0000000000057919 */ /* 0x000e6e0000002100 */
[----:B------:R-:W0:Y:S08]  /*0040*/  S2UR UR5, SR_CTAID.Y ;  /* 0x00000000000579c3 */ /* 0x000e300000002600 */
[----:B------:R-:W0:Y:S08]  /*0050*/  LDC R0, c[0x0][0x364] ;  /* 0x0000d900ff007b82 */ /* 0x000e300000000800 */
[----:B------:R-:W1:Y:S08]  /*0060*/  S2UR UR4, SR_CTAID.X ;  /* 0x00000000000479c3 */ /* 0x000e700000002500 */
[----:B------:R-:W2:Y:S01]  /*0070*/  LDC.64 R2, c[0x0][0x398] ;  /* 0x0000e600ff027b82 */ /* 0x000ea20000000a00 */
[----:B0-----:R-:W-:-:S02]  /*0080*/  IMAD R0, R0, UR5, R7 ;  /* 0x0000000500007c24 */ /* 0x001fc4000f8e0207 */
[----:B-1----:R-:W-:-:S03]  /*0090*/  IMAD R18, R18, UR4, R5 ;  /* 0x0000000412127c24 */ /* 0x002fc6000f8e0205 */
[----:B--2---:R-:W-:-:S04]  /*00a0*/  ISETP.GE.AND P0, PT, R0, R2, PT ;  /* 0x000000020000720c */ /* 0x004fc80003f06270 */
[----:B------:R-:W-:-:S13]  /*00b0*/  ISETP.GE.OR P0, PT, R18, R3, P0 ;  /* 0x000000031200720c */ /* 0x000fda0000706670 */
[----:B------:R-:W-:Y:S05]  /*00c0*/  @P0 EXIT ;  /* 0x000000000000094d */ /* 0x000fea0003800000 */
[----:B------:R-:W0:Y:S01]  /*00d0*/  LDC R19, c[0x0][0x3a0] ;  /* 0x0000e800ff137b82 */ /* 0x000e220000000800 */
[----:B------:R-:W1:Y:S01]  /*00e0*/  LDCU.64 UR4, c[0x0][0x358] ;  /* 0x00006b00ff0477ac */ /* 0x000e620008000a00 */
[----:B------:R-:W-:Y:S01]  /*00f0*/  HFMA2 R24, -RZ, RZ, 0, 0 ;  /* 0x00000000ff187431 */ /* 0x000fe200000001ff */
[----:B0-----:R-:W-:-:S13]  /*0100*/  ISETP.GE.AND P0, PT, R19, 0x1, PT ;  /* 0x000000011300780c */ /* 0x001fda0003f06270 */
[----:B-1----:R-:W-:Y:S05]  /*0110*/  @!P0 BRA `(.L_x_0) ;  /* 0x0000000400e08947 */ /* 0x002fea0003800000 */
[C---:B------:R-:W-:Y:S01]  /*0120*/  ISETP.GE.U32.AND P1, PT, R19.reuse, 0x8, PT ;  /* 0x000000081300780c */ /* 0x040fe20003f26070 */
[----:B------:R-:W-:Y:S01]  /*0130*/  IMAD R20, R0, R19, RZ ;  /* 0x0000001300147224 */ /* 0x000fe200078e02ff */
[----:B------:R-:W-:Y:S02]  /*0140*/  LOP3.LUT R27, R19, 0x7, RZ, 0xc0, !PT ;  /* 0x00000007131b7812 */ /* 0x000fe400078ec0ff */
[----:B------:R-:W-:Y:S02]  /*0150*/  MOV R24, RZ ;  /* 0x000000ff00187202 */ /* 0x000fe40000000f00 */
[----:B------:R-:W-:Y:S02]  /*0160*/  ISETP.NE.AND P0, PT, R27, RZ, PT ;  /* 0x000000ff1b00720c */ /* 0x000fe40003f05270 */
[----:B------:R-:W-:-:S05]  /*0170*/  MOV R21, RZ ;  /* 0x000000ff00157202 */ /* 0x000fca0000000f00 */
[----:B------:R-:W-:Y:S06]  /*0180*/  @!P1 BRA `(.L_x_1) ;  /* 0x0000000000c49947 */ /* 0x000fec0003800000 */
[----:B------:R-:W0:Y:S01]  /*0190*/  LDC.64 R4, c[0x0][0x380] ;  /* 0x0000e000ff047b82 */ /* 0x000e220000000a00 */
[----:B------:R-:W-:Y:S02]  /*01a0*/  LOP3.LUT R21, R19, 0x7ffffff8, RZ, 0xc0, !PT ;  /* 0x7ffffff813157812 */ /* 0x000fe400078ec0ff */
[----:B------:R-:W-:Y:S02]  /*01b0*/  MOV R24, RZ ;  /* 0x000000ff00187202 */ /* 0x000fe40000000f00 */
[----:B------:R-:W-:Y:S02]  /*01c0*/  MOV R2, R18 ;  /* 0x0000001200027202 */ /* 0x000fe40000000f00 */
[----:B------:R-:W-:Y:S01]  /*01d0*/  IADD3 R22, PT, PT, -R21, RZ, RZ ;  /* 0x000000ff15167210 */ /* 0x000fe20007ffe1ff */
[----:B0-----:R-:W-:-:S03]  /*01e0*/  IMAD.WIDE.U32 R4, R20, 0x4, R4 ;  /* 0x0000000414047825 */ /* 0x001fc600078e0004 */
[----:B------:R-:W-:-:S04]  /*01f0*/  IADD3 R6, P1, PT, R4, 0x10, RZ ;  /* 0x0000001004067810 */ /* 0x000fc80007f3e0ff */
[----:B------:R-:W-:-:S09]  /*0200*/  IADD3.X R7, PT, PT, RZ, R5, RZ, P1, !PT ;  /* 0x00000005ff077210 */ /* 0x000fd20000ffe4ff */
.L_x_2:
[----:B------:R-:W0:Y:S01]  /*0210*/  LDC.64 R16, c[0x0][0x388] ;  /* 0x0000e200ff107b82 */ /* 0x000e220000000a00 */
[----:B------:R-:W-:Y:S02]  /*0220*/  MOV R4, R6 ;  /* 0x0000000600047202 */ /* 0x000fe40000000f00 */
[----:B------:R-:W-:-:S05]  /*0230*/  MOV R5, R7 ;  /* 0x0000000700057202 */ /* 0x000fca0000000f00 */
[----:B------:R-:W2:Y:S04]  /*0240*/  LDG.E R25, desc[UR4][R4.64+-0x10] ;  /* 0xfffff00404197981 */ /* 0x000ea8000c1e1900 */
[----:B------:R-:W3:Y:S04]  /*0250*/  LDG.E R23, desc[UR4][R4.64+-0xc] ;  /* 0xfffff40404177981 */ /* 0x000ee8000c1e1900 */
[----:B------:R-:W4:Y:S04]  /*0260*/  LDG.E R29, desc[UR4][R4.64+-0x8] ;  /* 0xfffff804041d7981 */ /* 0x000f28000c1e1900 */
[----:B------:R-:W5:Y:S01]  /*0270*/  LDG.E R28, desc[UR4][R4.64+-0x4] ;  /* 0xfffffc04041c7981 */ /* 0x000f62000c1e1900 */
[----:B0-----:R-:W-:-:S05]  /*0280*/  IMAD.WIDE R16, R2, 0x4, R16 ;  /* 0x0000000402107825 */ /* 0x001fca00078e0210 */
[----:B------:R0:W2:Y:S01]  /*0290*/  LDG.E R26, desc[UR4][R16.64] ;  /* 0x00000004101a7981 */ /* 0x0000a2000c1e1900 */
[----:B------:R-:W-:-:S04]  /*02a0*/  IMAD.WIDE R14, R3, 0x4, R16 ;  /* 0x00000004030e7825 */ /* 0x000fc800078e0210 */
[C---:B------:R-:W-:Y:S02]  /*02b0*/  IMAD.WIDE R6, R3.reuse, 0x4, R14 ;  /* 0x0000000403067825 */ /* 0x040fe400078e020e */
[----:B------:R-:W3:Y:S02]  /*02c0*/  LDG.E R14, desc[UR4][R14.64] ;  /* 0x000000040e0e7981 */ /* 0x000ee4000c1e1900 */
[C---:B------:R-:W-:Y:S02]  /*02d0*/  IMAD.WIDE R10, R3.reuse, 0x4, R6 ;  /* 0x00000004030a7825 */ /* 0x040fe400078e0206 */
[----:B------:R-:W4:Y:S02]  /*02e0*/  LDG.E R6, desc[UR4][R6.64] ;  /* 0x0000000406067981 */ /* 0x000f24000c1e1900 */
[C---:B------:R-:W-:Y:S02]  /*02f0*/  IMAD.WIDE R8, R3.reuse, 0x4, R10 ;  /* 0x0000000403087825 */ /* 0x040fe400078e020a */
[----:B------:R-:W5:Y:S02]  /*0300*/  LDG.E R10, desc[UR4][R10.64] ;  /* 0x000000040a0a7981 */ /* 0x000f64000c1e1900 */
[----:B------:R-:W-:-:S02]  /*0310*/  IMAD.WIDE R12, R3, 0x4, R8 ;  /* 0x00000004030c7825 */ /* 0x000fc400078e0208 */
[----:B------:R-:W5:Y:S04]  /*0320*/  LDG.E R7, desc[UR4][R4.64] ;  /* 0x0000000404077981 */ /* 0x000f68000c1e1900 */
[----:B------:R-:W5:Y:S01]  /*0330*/  LDG.E R8, desc[UR4][R8.64] ;  /* 0x0000000408087981 */ /* 0x000f62000c1e1900 */
[----:B0-----:R-:W-:-:S03]  /*0340*/  IMAD.WIDE R16, R3, 0x4, R12 ;  /* 0x0000000403107825 */ /* 0x001fc600078e020c */
[----:B------:R-:W5:Y:S04]  /*0350*/  LDG.E R12, desc[UR4][R12.64] ;  /* 0x000000040c0c7981 */ /* 0x000f68000c1e1900 */
[----:B------:R-:W5:Y:S04]  /*0360*/  LDG.E R15, desc[UR4][R16.64] ;  /* 0x00000004100f7981 */ /* 0x000f68000c1e1900 */
[----:B------:R-:W5:Y:S04]  /*0370*/  LDG.E R9, desc[UR4][R4.64+0x4] ;  /* 0x0000040404097981 */ /* 0x000f68000c1e1900 */
[----:B------:R-:W5:Y:S01]  /*0380*/  LDG.E R11, desc[UR4][R4.64+0xc] ;  /* 0x00000c04040b7981 */ /* 0x000f62000c1e1900 */
[----:B--2---:R-:W-:Y:S01]  /*0390*/  FFMA R26, R25, R26, R24 ;  /* 0x0000001a191a7223 */ /* 0x004fe20000000018 */
[----:B------:R-:W-:-:S02]  /*03a0*/  IMAD.WIDE R24, R3, 0x4, R16 ;  /* 0x0000000403187825 */ /* 0x000fc400078e0210 */
[----:B------:R-:W2:Y:S04]  /*03b0*/  LDG.E R16, desc[UR4][R4.64+0x8] ;  /* 0x0000080404107981 */ /* 0x000ea8000c1e1900 */
[----:B------:R-:W2:Y:S01]  /*03c0*/  LDG.E R24, desc[UR4][R24.64] ;  /* 0x0000000418187981 */ /* 0x000ea2000c1e1900 */
[----:B---3--:R-:W-:Y:S01]  /*03d0*/  FFMA R14, R23, R14, R26 ;  /* 0x0000000e170e7223 */ /* 0x008fe2000000001a */
[----:B------:R-:W-:-:S03]  /*03e0*/  IADD3 R22, PT, PT, R22, 0x8, RZ ;  /* 0x0000000816167810 */ /* 0x000fc60007ffe0ff */
[----:B----4-:R-:W-:Y:S01]  /*03f0*/  FFMA R29, R29, R6, R14 ;  /* 0x000000061d1d7223 */ /* 0x010fe2000000000e */
[----:B------:R-:W-:-:S03]  /*0400*/  ISETP.NE.AND P1, PT, R22, RZ, PT ;  /* 0x000000ff1600720c */ /* 0x000fc60003f25270 */
[----:B-----5:R-:W-:Y:S01]  /*0410*/  FFMA R10, R28, R10, R29 ;  /* 0x0000000a1c0a7223 */ /* 0x020fe2000000001d */
[----:B------:R-:W-:-:S03]  /*0420*/  IADD3 R6, P2, PT, R4, 0x20, RZ ;  /* 0x0000002004067810 */ /* 0x000fc60007f5e0ff */
[----:B------:R-:W-:Y:S01]  /*0430*/  FFMA R8, R7, R8, R10 ;  /* 0x0000000807087223 */ /* 0x000fe2000000000a */
[----:B------:R-:W-:Y:S02]  /*0440*/  IADD3.X R7, PT, PT, RZ, R5, RZ, P2, !PT ;  /* 0x00000005ff077210 */ /* 0x000fe400017fe4ff */
[----:B------:R-:W-:Y:S01]  /*0450*/  LEA R2, R3, R2, 0x3 ;  /* 0x0000000203027211 */ /* 0x000fe200078e18ff */
[----:B------:R-:W-:-:S04]  /*0460*/  FFMA R9, R9, R12, R8 ;  /* 0x0000000c09097223 */ /* 0x000fc80000000008 */
[----:B--2---:R-:W-:-:S04]  /*0470*/  FFMA R16, R16, R15, R9 ;  /* 0x0000000f10107223 */ /* 0x004fc80000000009 */
[----:B------:R-:W-:Y:S01]  /*0480*/  FFMA R24, R11, R24, R16 ;  /* 0x000000180b187223 */ /* 0x000fe20000000010 */
[----:B------:R-:W-:Y:S06]  /*0490*/  @P1 BRA `(.L_x_2) ;  /* 0xfffffffc005c1947 */ /* 0x000fec000383ffff */
.L_x_1:
[----:B------:R-:W-:Y:S05]  /*04a0*/  @!P0 BRA `(.L_x_0) ;  /* 0x0000000000fc8947 */ /* 0x000fea0003800000 */
[----:B------:R-:W-:Y:S02]  /*04b0*/  ISETP.GE.U32.AND P1, PT, R27, 0x4, PT ;  /* 0x000000041b00780c */ /* 0x000fe40003f26070 */
[----:B------:R-:W-:-:S04]  /*04c0*/  LOP3.LUT R2, R19, 0x3, RZ, 0xc0, !PT ;  /* 0x0000000313027812 */ /* 0x000fc800078ec0ff */
[----:B------:R-:W-:-:S07]  /*04d0*/  ISETP.NE.AND P0, PT, R2, RZ, PT ;  /* 0x000000ff0200720c */ /* 0x000fce0003f05270 */
[----:B------:R-:W-:Y:S06]  /*04e0*/  @!P1 BRA `(.L_x_3) ;  /* 0x00000000006c9947 */ /* 0x000fec0003800000 */
[----:B------:R-:W0:Y:S01]  /*04f0*/  LDC.64 R6, c[0x0][0x388] ;  /* 0x0000e200ff067b82 */ /* 0x000e220000000a00 */
[----:B------:R-:W1:Y:S01]  /*0500*/  LDCU.64 UR6, c[0x0][0x380] ;  /* 0x00007000ff0677ac */ /* 0x000e620008000a00 */
[----:B------:R-:W-:Y:S01]  /*0510*/  IMAD R9, R21, R3, R18 ;  /* 0x0000000315097224 */ /* 0x000fe200078e0212 */
[CC--:B------:R-:W-:Y:S02]  /*0520*/  IADD3 R5, PT, PT, R20.reuse, R21.reuse, RZ ;  /* 0x0000001514057210 */ /* 0x0c0fe40007ffe0ff */
[----:B------:R-:W-:-:S03]  /*0530*/  IADD3 R10, P1, PT, R20, R21, RZ ;  /* 0x00000015140a7210 */ /* 0x000fc60007f3e0ff */
[----:B------:R-:W2:Y:S01]  /*0540*/  LDC.64 R14, c[0x0][0x380] ;  /* 0x0000e000ff0e7b82 */ /* 0x000ea20000000a00 */
[----:B0-----:R-:W-:-:S04]  /*0550*/  IMAD.WIDE R6, R9, 0x4, R6 ;  /* 0x0000000409067825 */ /* 0x001fc800078e0206 */
[----:B------:R-:W-:Y:S02]  /*0560*/  IMAD.WIDE R8, R3, 0x4, R6 ;  /* 0x0000000403087825 */ /* 0x000fe400078e0206 */
[----:B------:R-:W3:Y:S02]  /*0570*/  LDG.E R6, desc[UR4][R6.64] ;  /* 0x0000000406067981 */ /* 0x000ee4000c1e1900 */
[----:B--2---:R-:W-:Y:S01]  /*0580*/  IMAD.WIDE.U32 R14, R5, 0x4, R14 ;  /* 0x00000004050e7825 */ /* 0x004fe200078e000e */
[----:B------:R-:W-:Y:S02]  /*0590*/  IADD3.X R5, PT, PT, RZ, RZ, RZ, P1, !PT ;  /* 0x000000ffff057210 */ /* 0x000fe40000ffe4ff */
[----:B-1----:R-:W-:-:S03]  /*05a0*/  LEA R4, P1, R10, UR6, 0x2 ;  /* 0x000000060a047c11 */ /* 0x002fc6000f8210ff */
[----:B------:R-:W3:Y:S01]  /*05b0*/  LDG.E R15, desc[UR4][R14.64] ;  /* 0x000000040e0f7981 */ /* 0x000ee2000c1e1900 */
[----:B------:R-:W-:Y:S01]  /*05c0*/  LEA.HI.X R5, R10, UR7, R5, 0x2, P1 ;  /* 0x000000070a057c11 */ /* 0x000fe200088f1405 */
[C---:B------:R-:W-:Y:S02]  /*05d0*/  IMAD.WIDE R10, R3.reuse, 0x4, R8 ;  /* 0x00000004030a7825 */ /* 0x040fe400078e0208 */
[----:B------:R-:W2:Y:S04]  /*05e0*/  LDG.E R8, desc[UR4][R8.64] ;  /* 0x0000000408087981 */ /* 0x000ea8000c1e1900 */
[----:B------:R-:W2:Y:S01]  /*05f0*/  LDG.E R17, desc[UR4][R4.64+0x4] ;  /* 0x0000040404117981 */ /* 0x000ea2000c1e1900 */
[----:B------:R-:W-:-:S03]  /*0600*/  IMAD.WIDE R12, R3, 0x4, R10 ;  /* 0x00000004030c7825 */ /* 0x000fc600078e020a */
[----:B------:R-:W4:Y:S04]  /*0610*/  LDG.E R22, desc[UR4][R10.64] ;  /* 0x000000040a167981 */ /* 0x000f28000c1e1900 */
[----:B------:R-:W4:Y:S04]  /*0620*/  LDG.E R16, desc[UR4][R4.64+0x8] ;  /* 0x0000080404107981 */ /* 0x000f28000c1e1900 */
[----:B------:R-:W5:Y:S04]  /*0630*/  LDG.E R23, desc[UR4][R4.64+0xc] ;  /* 0x00000c0404177981 */ /* 0x000f68000c1e1900 */
[----:B------:R-:W5:Y:S01]  /*0640*/  LDG.E R12, desc[UR4][R12.64] ;  /* 0x000000040c0c7981 */ /* 0x000f62000c1e1900 */
[----:B------:R-:W-:Y:S01]  /*0650*/  IADD3 R21, PT, PT, R21, 0x4, RZ ;  /* 0x0000000415157810 */ /* 0x000fe20007ffe0ff */
[----:B---3--:R-:W-:-:S04]  /*0660*/  FFMA R24, R15, R6, R24 ;  /* 0x000000060f187223 */ /* 0x008fc80000000018 */
[----:B--2---:R-:W-:-:S04]  /*0670*/  FFMA R17, R17, R8, R24 ;  /* 0x0000000811117223 */ /* 0x004fc80000000018 */
[----:B----4-:R-:W-:-:S04]  /*0680*/  FFMA R16, R16, R22, R17 ;  /* 0x0000001610107223 */ /* 0x010fc80000000011 */
[----:B-----5:R-:W-:-:S07]  /*0690*/  FFMA R24, R23, R12, R16 ;  /* 0x0000000c17187223 */ /* 0x020fce0000000010 */
.L_x_3:
[----:B------:R-:W-:Y:S05]  /*06a0*/  @!P0 BRA `(.L_x_0) ;  /* 0x00000000007c8947 */ /* 0x000fea0003800000 */
[----:B------:R-:W-:Y:S01]  /*06b0*/  ISETP.NE.AND P1, PT, R2, 0x1, PT ;  /* 0x000000010200780c */ /* 0x000fe20003f25270 */
[----:B------:R-:W0:Y:S01]  /*06c0*/  LDC.64 R12, c[0x0][0x380] ;  /* 0x0000e000ff0c7b82 */ /* 0x000e220000000a00 */
[----:B------:R-:W-:-:S04]  /*06d0*/  LOP3.LUT R19, R19, 0x1, RZ, 0xc0, !PT ;  /* 0x0000000113137812 */ /* 0x000fc800078ec0ff */
[----:B------:R-:W-:-:S03]  /*06e0*/  ISETP.NE.U32.AND P0, PT, R19, 0x1, PT ;  /* 0x000000011300780c */ /* 0x000fc60003f05070 */
[----:B------:R-:W1:Y:S04]  /*06f0*/  LDC.64 R10, c[0x0][0x388] ;  /* 0x0000e200ff0a7b82 */ /* 0x000e680000000a00 */
[CC--:B------:R-:W-:Y:S02]  /*0700*/  @P1 IADD3 R15, PT, PT, R20.reuse, R21.reuse, RZ ;  /* 0x00000015140f1210 */ /* 0x0c0fe40007ffe0ff */
[----:B------:R-:W-:Y:S02]  /*0710*/  @P1 IADD3 R2, P2, PT, R20, R21, RZ ;  /* 0x0000001514021210 */ /* 0x000fe40007f5e0ff */
[----:B------:R-:W2:Y:S02]  /*0720*/  @P1 LDC.64 R4, c[0x0][0x380] ;  /* 0x0000e000ff041b82 */ /* 0x000ea40000000a00 */
[----:B------:R-:W-:-:S06]  /*0730*/  @P1 IADD3.X R14, PT, PT, RZ, RZ, RZ, P2, !PT ;  /* 0x000000ffff0e1210 */ /* 0x000fcc00017fe4ff */
[----:B------:R-:W3:Y:S01]  /*0740*/  LDC.64 R6, c[0x0][0x380] ;  /* 0x0000e000ff067b82 */ /* 0x000ee20000000a00 */
[----:B0-----:R-:W-:-:S04]  /*0750*/  @P1 IMAD.WIDE.U32 R12, R15, 0x4, R12 ;  /* 0x000000040f0c1825 */ /* 0x001fc800078e000c */
[C---:B------:R-:W-:Y:S01]  /*0760*/  @P1 IMAD R15, R21.reuse, R3, R18 ;  /* 0x00000003150f1224 */ /* 0x040fe200078e0212 */
[----:B------:R-:W-:Y:S01]  /*0770*/  @P1 IADD3 R21, PT, PT, R21, 0x2, RZ ;  /* 0x0000000215151810 */ /* 0x000fe20007ffe0ff */
[----:B------:R-:W4:Y:S01]  /*0780*/  @P1 LDG.E R13, desc[UR4][R12.64] ;  /* 0x000000040c0d1981 */ /* 0x000f22000c1e1900 */
[----:B------:R-:W0:Y:S01]  /*0790*/  LDC.64 R8, c[0x0][0x388] ;  /* 0x0000e200ff087b82 */ /* 0x000e220000000a00 */
[----:B-1----:R-:W-:Y:S01]  /*07a0*/  @P1 IMAD.WIDE R10, R15, 0x4, R10 ;  /* 0x000000040f0a1825 */ /* 0x002fe200078e020a */
[----:B------:R-:W-:Y:S02]  /*07b0*/  @!P0 IADD3 R17, PT, PT, R20, R21, RZ ;  /* 0x0000001514118210 */ /* 0x000fe40007ffe0ff */
[----:B--2---:R-:W-:Y:S01]  /*07c0*/  @P1 LEA R4, P2, R2, R4, 0x2 ;  /* 0x0000000402041211 */ /* 0x004fe200078410ff */
[----:B------:R-:W-:-:S03]  /*07d0*/  @!P0 IMAD R21, R21, R3, R18 ;  /* 0x0000000315158224 */ /* 0x000fc600078e0212 */
[----:B------:R-:W-:Y:S01]  /*07e0*/  @P1 LEA.HI.X R5, R2, R5, R14, 0x2, P2 ;  /* 0x0000000502051211 */ /* 0x000fe200010f140e */
[----:B------:R-:W-:Y:S01]  /*07f0*/  @P1 IMAD.WIDE R14, R3, 0x4, R10 ;  /* 0x00000004030e1825 */ /* 0x000fe200078e020a */
[----:B------:R-:W4:Y:S03]  /*0800*/  @P1 LDG.E R2, desc[UR4][R10.64] ;  /* 0x000000040a021981 */ /* 0x000f26000c1e1900 */
[----:B---3--:R-:W-:Y:S01]  /*0810*/  @!P0 IMAD.WIDE.U32 R6, R17, 0x4, R6 ;  /* 0x0000000411068825 */ /* 0x008fe200078e0006 */
[----:B------:R-:W2:Y:S04]  /*0820*/  @P1 LDG.E R5, desc[UR4][R4.64+0x4] ;  /* 0x0000040404051981 */ /* 0x000ea8000c1e1900 */
[----:B------:R-:W2:Y:S01]  /*0830*/  @P1 LDG.E R14, desc[UR4][R14.64] ;  /* 0x000000040e0e1981 */ /* 0x000ea2000c1e1900 */
[----:B0-----:R-:W-:-:S03]  /*0840*/  @!P0 IMAD.WIDE R8, R21, 0x4, R8 ;  /* 0x0000000415088825 */ /* 0x001fc600078e0208 */
[----:B------:R-:W3:Y:S04]  /*0850*/  @!P0 LDG.E R7, desc[UR4][R6.64] ;  /* 0x0000000406078981 */ /* 0x000ee8000c1e1900 */
[----:B------:R-:W3:Y:S01]  /*0860*/  @!P0 LDG.E R8, desc[UR4][R8.64] ;  /* 0x0000000408088981 */ /* 0x000ee2000c1e1900 */
[----:B----4-:R-:W-:-:S04]  /*0870*/  @P1 FFMA R2, R13, R2, R24 ;  /* 0x000000020d021223 */ /* 0x010fc80000000018 */
[----:B--2---:R-:W-:-:S04]  /*0880*/  @P1 FFMA R24, R5, R14, R2 ;  /* 0x0000000e05181223 */ /* 0x004fc80000000002 */
[----:B---3--:R-:W-:-:S07]  /*0890*/  @!P0 FFMA R24, R7, R8, R24 ;  /* 0x0000000807188223 */ /* 0x008fce0000000018 */
.L_x_0:
[----:B------:R-:W0:Y:S01]  /*08a0*/  LDC.64 R4, c[0x0][0x390] ;  /* 0x0000e400ff047b82 */ /* 0x000e220000000a00 */
[----:B------:R-:W-:Y:S01]  /*08b0*/  IMAD R3, R0, R3, R18 ;  /* 0x0000000300037224 */ /* 0x000fe200078e0212 */
[----:B------:R-:W1:Y:S01]  /*08c0*/  LDCU UR6, c[0x0][0x3a8] ;  /* 0x00007500ff0677ac */ /* 0x000e620008000800 */
[----:B------:R-:W2:Y:S02]  /*08d0*/  LDCU UR7, c[0x0][0x3a4] ;  /* 0x00007480ff0777ac */ /* 0x000ea40008000800 */
[----:B0-----:R-:W-:-:S05]  /*08e0*/  IMAD.WIDE R2, R3, 0x4, R4 ;  /* 0x0000000403027825 */ /* 0x001fca00078e0204 */
[----:B------:R-:W1:Y:S02]  /*08f0*/  LDG.E R0, desc[UR4][R2.64] ;  /* 0x0000000402007981 */ /* 0x000e64000c1e1900 */
[----:B-1----:R-:W-:-:S04]  /*0900*/  FMUL R5, R0, UR6 ;  /* 0x0000000600057c20 */ /* 0x002fc80008400000 */
[----:B--2---:R-:W-:-:S05]  /*0910*/  FFMA R5, R24, UR7, R5 ;  /* 0x0000000718057c23 */ /* 0x004fca0008000005 */
[----:B------:R-:W-:Y:S01]  /*0920*/  STG.E desc[UR4][R2.64], R5 ;  /* 0x0000000502007986 */ /* 0x000fe2000c101904 */
[----:B------:R-:W-:Y:S05]  /*0930*/  EXIT ;  /* 0x000000000000794d */ /* 0x000fea0003800000 */
.L_x_4:
[----:B------:R-:W-:-:S00]  /*0940*/  BRA `(.L_x_4) ;  /* 0xfffffffc00fc7947 */ /* 0x000fc0000383ffff */
[----:B------:R-:W-:-:S00]  /*0950*/  NOP ;  /* 0x0000000000007918 */ /* 0x000fc00000000000 */
        /* <DEDUP_REMOVED lines=10> */
.L_x_5:


//--------------------- .nv.shared.reserved.0     --------------------------
	.section	.nv.shared.reserved.0,"aw",@nobits
	.weak		__nv_reservedSMEM_offset_0_alias
	.size		__nv_reservedSMEM_offset_0_alias, 0, 64
	.other		__nv_reservedSMEM_offset_0_alias,@"STO_CUDA_RESERVED_SHARED STV_DEFAULT"
__nv_reservedSMEM_offset_0_alias:
	.zero		0
	.zero		64


//--------------------- .nv.constant0._Z11sgemm_naivePKfS0_Pfiiiff --------------------------
	.section	.nv.constant0._Z11sgemm_naivePKfS0_Pfiiiff,"a",@progbits
	.sectionflags	@""
	.align	4
.nv.constant0._Z11sgemm_naivePKfS0_Pfiiiff:
	.zero		940


//--------------------- SYMBOLS --------------------------

	.type		.nv.reservedSmem.offset0,@object
	.size		.nv.reservedSmem.offset0,0x4
